//
// Generated by NVIDIA NVVM Compiler
//
// Compiler Build ID: CL-36424714
// Cuda compilation tools, release 13.0, V13.0.88
// Based on NVVM 20.0.0
//

.version 9.0
.target sm_100
.address_size 64

	// .globl	_Z4spmvPiS_S_S_S_i

.visible .entry _Z4spmvPiS_S_S_S_i(
	.param .u64 .ptr .align 1 _Z4spmvPiS_S_S_S_i_param_0,
	.param .u64 .ptr .align 1 _Z4spmvPiS_S_S_S_i_param_1,
	.param .u64 .ptr .align 1 _Z4spmvPiS_S_S_S_i_param_2,
	.param .u64 .ptr .align 1 _Z4spmvPiS_S_S_S_i_param_3,
	.param .u64 .ptr .align 1 _Z4spmvPiS_S_S_S_i_param_4,
	.param .u32 _Z4spmvPiS_S_S_S_i_param_5
)
{
	.reg .pred 	%p<10>;
	.reg .b32 	%r<172>;
	.reg .b64 	%rd<87>;

	ld.param.u64 	%rd7, [_Z4spmvPiS_S_S_S_i_param_0];
	ld.param.u64 	%rd8, [_Z4spmvPiS_S_S_S_i_param_1];
	ld.param.u64 	%rd9, [_Z4spmvPiS_S_S_S_i_param_2];
	ld.param.u64 	%rd10, [_Z4spmvPiS_S_S_S_i_param_3];
	ld.param.u64 	%rd6, [_Z4spmvPiS_S_S_S_i_param_4];
	cvta.to.global.u64 	%rd1, %rd10;
	cvta.to.global.u64 	%rd2, %rd8;
	cvta.to.global.u64 	%rd3, %rd9;
	cvta.to.global.u64 	%rd11, %rd7;
	mov.u32 	%r1, %tid.x;
	mul.wide.u32 	%rd12, %r1, 4;
	add.s64 	%rd13, %rd11, %rd12;
	ld.global.u32 	%r160, [%rd13];
	ld.global.u32 	%r3, [%rd13+4];
	setp.ge.s32 	%p1, %r160, %r3;
	mov.b32 	%r171, 0;
	@%p1 bra 	$L__BB0_13;
	sub.s32 	%r4, %r3, %r160;
	and.b32  	%r5, %r4, 15;
	sub.s32 	%r39, %r160, %r3;
	setp.gt.u32 	%p2, %r39, -16;
	mov.b32 	%r171, 0;
	@%p2 bra 	$L__BB0_4;
	and.b32  	%r41, %r4, -16;
	neg.s32 	%r156, %r41;
	add.s64 	%rd4, %rd3, 32;
	add.s64 	%rd5, %rd2, 32;
	mov.b32 	%r171, 0;
$L__BB0_3:
	.pragma "nounroll";
	mul.wide.s32 	%rd14, %r160, 4;
	add.s64 	%rd15, %rd4, %rd14;
	add.s64 	%rd16, %rd5, %rd14;
	ld.global.u32 	%r42, [%rd15+-32];
	ld.global.u32 	%r43, [%rd16+-32];
	mul.wide.s32 	%rd17, %r43, 4;
	add.s64 	%rd18, %rd1, %rd17;
	ld.global.u32 	%r44, [%rd18];
	mad.lo.s32 	%r45, %r44, %r42, %r171;
	ld.global.u32 	%r46, [%rd15+-28];
	ld.global.u32 	%r47, [%rd16+-28];
	mul.wide.s32 	%rd19, %r47, 4;
	add.s64 	%rd20, %rd1, %rd19;
	ld.global.u32 	%r48, [%rd20];
	mad.lo.s32 	%r49, %r48, %r46, %r45;
	ld.global.u32 	%r50, [%rd15+-24];
	ld.global.u32 	%r51, [%rd16+-24];
	mul.wide.s32 	%rd21, %r51, 4;
	add.s64 	%rd22, %rd1, %rd21;
	ld.global.u32 	%r52, [%rd22];
	mad.lo.s32 	%r53, %r52, %r50, %r49;
	ld.global.u32 	%r54, [%rd15+-20];
	ld.global.u32 	%r55, [%rd16+-20];
	mul.wide.s32 	%rd23, %r55, 4;
	add.s64 	%rd24, %rd1, %rd23;
	ld.global.u32 	%r56, [%rd24];
	mad.lo.s32 	%r57, %r56, %r54, %r53;
	ld.global.u32 	%r58, [%rd15+-16];
	ld.global.u32 	%r59, [%rd16+-16];
	mul.wide.s32 	%rd25, %r59, 4;
	add.s64 	%rd26, %rd1, %rd25;
	ld.global.u32 	%r60, [%rd26];
	mad.lo.s32 	%r61, %r60, %r58, %r57;
	ld.global.u32 	%r62, [%rd15+-12];
	ld.global.u32 	%r63, [%rd16+-12];
	mul.wide.s32 	%rd27, %r63, 4;
	add.s64 	%rd28, %rd1, %rd27;
	ld.global.u32 	%r64, [%rd28];
	mad.lo.s32 	%r65, %r64, %r62, %r61;
	ld.global.u32 	%r66, [%rd15+-8];
	ld.global.u32 	%r67, [%rd16+-8];
	mul.wide.s32 	%rd29, %r67, 4;
	add.s64 	%rd30, %rd1, %rd29;
	ld.global.u32 	%r68, [%rd30];
	mad.lo.s32 	%r69, %r68, %r66, %r65;
	ld.global.u32 	%r70, [%rd15+-4];
	ld.global.u32 	%r71, [%rd16+-4];
	mul.wide.s32 	%rd31, %r71, 4;
	add.s64 	%rd32, %rd1, %rd31;
	ld.global.u32 	%r72, [%rd32];
	mad.lo.s32 	%r73, %r72, %r70, %r69;
	ld.global.u32 	%r74, [%rd15];
	ld.global.u32 	%r75, [%rd16];
	mul.wide.s32 	%rd33, %r75, 4;
	add.s64 	%rd34, %rd1, %rd33;
	ld.global.u32 	%r76, [%rd34];
	mad.lo.s32 	%r77, %r76, %r74, %r73;
	ld.global.u32 	%r78, [%rd15+4];
	ld.global.u32 	%r79, [%rd16+4];
	mul.wide.s32 	%rd35, %r79, 4;
	add.s64 	%rd36, %rd1, %rd35;
	ld.global.u32 	%r80, [%rd36];
	mad.lo.s32 	%r81, %r80, %r78, %r77;
	ld.global.u32 	%r82, [%rd15+8];
	ld.global.u32 	%r83, [%rd16+8];
	mul.wide.s32 	%rd37, %r83, 4;
	add.s64 	%rd38, %rd1, %rd37;
	ld.global.u32 	%r84, [%rd38];
	mad.lo.s32 	%r85, %r84, %r82, %r81;
	ld.global.u32 	%r86, [%rd15+12];
	ld.global.u32 	%r87, [%rd16+12];
	mul.wide.s32 	%rd39, %r87, 4;
	add.s64 	%rd40, %rd1, %rd39;
	ld.global.u32 	%r88, [%rd40];
	mad.lo.s32 	%r89, %r88, %r86, %r85;
	ld.global.u32 	%r90, [%rd15+16];
	ld.global.u32 	%r91, [%rd16+16];
	mul.wide.s32 	%rd41, %r91, 4;
	add.s64 	%rd42, %rd1, %rd41;
	ld.global.u32 	%r92, [%rd42];
	mad.lo.s32 	%r93, %r92, %r90, %r89;
	ld.global.u32 	%r94, [%rd15+20];
	ld.global.u32 	%r95, [%rd16+20];
	mul.wide.s32 	%rd43, %r95, 4;
	add.s64 	%rd44, %rd1, %rd43;
	ld.global.u32 	%r96, [%rd44];
	mad.lo.s32 	%r97, %r96, %r94, %r93;
	ld.global.u32 	%r98, [%rd15+24];
	ld.global.u32 	%r99, [%rd16+24];
	mul.wide.s32 	%rd45, %r99, 4;
	add.s64 	%rd46, %rd1, %rd45;
	ld.global.u32 	%r100, [%rd46];
	mad.lo.s32 	%r101, %r100, %r98, %r97;
	ld.global.u32 	%r102, [%rd15+28];
	ld.global.u32 	%r103, [%rd16+28];
	mul.wide.s32 	%rd47, %r103, 4;
	add.s64 	%rd48, %rd1, %rd47;
	ld.global.u32 	%r104, [%rd48];
	mad.lo.s32 	%r171, %r104, %r102, %r101;
	add.s32 	%r160, %r160, 16;
	add.s32 	%r156, %r156, 16;
	setp.ne.s32 	%p3, %r156, 0;
	@%p3 bra 	$L__BB0_3;
$L__BB0_4:
	setp.eq.s32 	%p4, %r5, 0;
	@%p4 bra 	$L__BB0_13;
	and.b32  	%r16, %r4, 7;
	setp.lt.u32 	%p5, %r5, 8;
	@%p5 bra 	$L__BB0_7;
	mul.wide.s32 	%rd49, %r160, 4;
	add.s64 	%rd50, %rd3, %rd49;
	ld.global.u32 	%r106, [%rd50];
	add.s64 	%rd51, %rd2, %rd49;
	ld.global.u32 	%r107, [%rd51];
	mul.wide.s32 	%rd52, %r107, 4;
	add.s64 	%rd53, %rd1, %rd52;
	ld.global.u32 	%r108, [%rd53];
	mad.lo.s32 	%r109, %r108, %r106, %r171;
	ld.global.u32 	%r110, [%rd50+4];
	ld.global.u32 	%r111, [%rd51+4];
	mul.wide.s32 	%rd54, %r111, 4;
	add.s64 	%rd55, %rd1, %rd54;
	ld.global.u32 	%r112, [%rd55];
	mad.lo.s32 	%r113, %r112, %r110, %r109;
	ld.global.u32 	%r114, [%rd50+8];
	ld.global.u32 	%r115, [%rd51+8];
	mul.wide.s32 	%rd56, %r115, 4;
	add.s64 	%rd57, %rd1, %rd56;
	ld.global.u32 	%r116, [%rd57];
	mad.lo.s32 	%r117, %r116, %r114, %r113;
	ld.global.u32 	%r118, [%rd50+12];
	ld.global.u32 	%r119, [%rd51+12];
	mul.wide.s32 	%rd58, %r119, 4;
	add.s64 	%rd59, %rd1, %rd58;
	ld.global.u32 	%r120, [%rd59];
	mad.lo.s32 	%r121, %r120, %r118, %r117;
	ld.global.u32 	%r122, [%rd50+16];
	ld.global.u32 	%r123, [%rd51+16];
	mul.wide.s32 	%rd60, %r123, 4;
	add.s64 	%rd61, %rd1, %rd60;
	ld.global.u32 	%r124, [%rd61];
	mad.lo.s32 	%r125, %r124, %r122, %r121;
	ld.global.u32 	%r126, [%rd50+20];
	ld.global.u32 	%r127, [%rd51+20];
	mul.wide.s32 	%rd62, %r127, 4;
	add.s64 	%rd63, %rd1, %rd62;
	ld.global.u32 	%r128, [%rd63];
	mad.lo.s32 	%r129, %r128, %r126, %r125;
	ld.global.u32 	%r130, [%rd50+24];
	ld.global.u32 	%r131, [%rd51+24];
	mul.wide.s32 	%rd64, %r131, 4;
	add.s64 	%rd65, %rd1, %rd64;
	ld.global.u32 	%r132, [%rd65];
	mad.lo.s32 	%r133, %r132, %r130, %r129;
	ld.global.u32 	%r134, [%rd50+28];
	ld.global.u32 	%r135, [%rd51+28];
	mul.wide.s32 	%rd66, %r135, 4;
	add.s64 	%rd67, %rd1, %rd66;
	ld.global.u32 	%r136, [%rd67];
	mad.lo.s32 	%r171, %r136, %r134, %r133;
	add.s32 	%r160, %r160, 8;
$L__BB0_7:
	setp.eq.s32 	%p6, %r16, 0;
	@%p6 bra 	$L__BB0_13;
	and.b32  	%r22, %r4, 3;
	setp.lt.u32 	%p7, %r16, 4;
	@%p7 bra 	$L__BB0_10;
	mul.wide.s32 	%rd68, %r160, 4;
	add.s64 	%rd69, %rd3, %rd68;
	ld.global.u32 	%r138, [%rd69];
	add.s64 	%rd70, %rd2, %rd68;
	ld.global.u32 	%r139, [%rd70];
	mul.wide.s32 	%rd71, %r139, 4;
	add.s64 	%rd72, %rd1, %rd71;
	ld.global.u32 	%r140, [%rd72];
	mad.lo.s32 	%r141, %r140, %r138, %r171;
	ld.global.u32 	%r142, [%rd69+4];
	ld.global.u32 	%r143, [%rd70+4];
	mul.wide.s32 	%rd73, %r143, 4;
	add.s64 	%rd74, %rd1, %rd73;
	ld.global.u32 	%r144, [%rd74];
	mad.lo.s32 	%r145, %r144, %r142, %r141;
	ld.global.u32 	%r146, [%rd69+8];
	ld.global.u32 	%r147, [%rd70+8];
	mul.wide.s32 	%rd75, %r147, 4;
	add.s64 	%rd76, %rd1, %rd75;
	ld.global.u32 	%r148, [%rd76];
	mad.lo.s32 	%r149, %r148, %r146, %r145;
	ld.global.u32 	%r150, [%rd69+12];
	ld.global.u32 	%r151, [%rd70+12];
	mul.wide.s32 	%rd77, %r151, 4;
	add.s64 	%rd78, %rd1, %rd77;
	ld.global.u32 	%r152, [%rd78];
	mad.lo.s32 	%r171, %r152, %r150, %r149;
	add.s32 	%r160, %r160, 4;
$L__BB0_10:
	setp.eq.s32 	%p8, %r22, 0;
	@%p8 bra 	$L__BB0_13;
	neg.s32 	%r168, %r22;
$L__BB0_12:
	.pragma "nounroll";
	mul.wide.s32 	%rd79, %r160, 4;
	add.s64 	%rd80, %rd2, %rd79;
	add.s64 	%rd81, %rd3, %rd79;
	ld.global.u32 	%r153, [%rd81];
	ld.global.u32 	%r154, [%rd80];
	mul.wide.s32 	%rd82, %r154, 4;
	add.s64 	%rd83, %rd1, %rd82;
	ld.global.u32 	%r155, [%rd83];
	mad.lo.s32 	%r171, %r155, %r153, %r171;
	add.s32 	%r160, %r160, 1;
	add.s32 	%r168, %r168, 1;
	setp.ne.s32 	%p9, %r168, 0;
	@%p9 bra 	$L__BB0_12;
$L__BB0_13:
	cvta.to.global.u64 	%rd84, %rd6;
	add.s64 	%rd86, %rd84, %rd12;
	st.global.u32 	[%rd86], %r171;
	ret;

}


// ===== COMPILED SASS (sm_100) =====

	.target	sm_100

	.elftype	@"ET_EXEC"


//--------------------- .note.nv.tkinfo           --------------------------
	.section	.note.nv.tkinfo,"",@"SHT_NOTE"
	.sectionflags	@"SHF_NOTE_NV_TKINFO"
	.tkinfo
        /*0018*/ 	.word	0x00000002
        /*0030*/ 	.string	""
        /*0030*/ 	.string	"ptxas"
        /*0030*/ 	.string	"Cuda compilation tools, release 13.0, V13.0.88"
        /*0030*/ 	.string	"Build cuda_13.0.r13.0/compiler.36424714_0"
        /*0030*/ 	.string	"-arch sm_100 -m 64 "



//--------------------- .note.nv.cuinfo           --------------------------
	.section	.note.nv.cuinfo,"",@"SHT_NOTE"
	.sectionflags	@"SHF_NOTE_NV_CUINFO"
        /*0018*/ 	.short	0x0002
        /*001a*/ 	.short	0x0064
        /*001c*/ 	.short	0x0082
	.zero		2


//--------------------- .nv.info                  --------------------------
	.section	.nv.info,"",@"SHT_CUDA_INFO"
	.align	4


	//----- nvinfo : EIATTR_REGCOUNT
	.align		4
        /*0000*/ 	.byte	0x04, 0x2f
        /*0002*/ 	.short	(.L_1 - .L_0)
	.align		4
.L_0:
        /*0004*/ 	.word	index@(_Z4spmvPiS_S_S_S_i)
        /*0008*/ 	.word	0x00000020


	//----- nvinfo : EIATTR_FRAME_SIZE
	.align		4
.L_1:
        /*000c*/ 	.byte	0x04, 0x11
        /*000e*/ 	.short	(.L_3 - .L_2)
	.align		4
.L_2:
        /*0010*/ 	.word	index@(_Z4spmvPiS_S_S_S_i)
        /*0014*/ 	.word	0x00000000


	//----- nvinfo : EIATTR_MIN_STACK_SIZE
	.align		4
.L_3:
        /*0018*/ 	.byte	0x04, 0x12
        /*001a*/ 	.short	(.L_5 - .L_4)
	.align		4
.L_4:
        /*001c*/ 	.word	index@(_Z4spmvPiS_S_S_S_i)
        /*0020*/ 	.word	0x00000000
.L_5:


//--------------------- .nv.compat                --------------------------
	.section	.nv.compat,"",@"SHT_CUDA_COMPAT_INFO"
	.align	4
        /*0000*/ 	.byte	0x02, 0x09, 0x00, 0x00, 0x02, 0x02, 0x01, 0x00, 0x02, 0x05, 0x05, 0x00, 0x03, 0x07, 0x01, 0x01
        /*0010*/ 	.byte	0x02, 0x03, 0x00, 0x00, 0x02, 0x06, 0x01, 0x00, 0x04, 0x0b, 0x08, 0x00, 0x09, 0x00, 0x00, 0x00
        /*0020*/ 	.byte	0x00, 0x00, 0x00, 0x00


//--------------------- .nv.info._Z4spmvPiS_S_S_S_i --------------------------
	.section	.nv.info._Z4spmvPiS_S_S_S_i,"",@"SHT_CUDA_INFO"
	.sectionflags	@""
	.align	4


	//----- nvinfo : EIATTR_CUDA_API_VERSION
	.align		4
        /*0000*/ 	.byte	0x04, 0x37
        /*0002*/ 	.short	(.L_7 - .L_6)
.L_6:
        /*0004*/ 	.word	0x00000082


	//----- nvinfo : EIATTR_KPARAM_INFO
	.align		4
.L_7:
        /*0008*/ 	.byte	0x04, 0x17
        /*000a*/ 	.short	(.L_9 - .L_8)
.L_8:
        /*000c*/ 	.word	0x00000000
        /*0010*/ 	.short	0x0005
        /*0012*/ 	.short	0x0028
        /*0014*/ 	.byte	0x00, 0xf0, 0x11, 0x00


	//----- nvinfo : EIATTR_KPARAM_INFO
	.align		4
.L_9:
        /*0018*/ 	.byte	0x04, 0x17
        /*001a*/ 	.short	(.L_11 - .L_10)
.L_10:
        /*001c*/ 	.word	0x00000000
        /*0020*/ 	.short	0x0004
        /*0022*/ 	.short	0x0020
        /*0024*/ 	.byte	0x00, 0xf5, 0x21, 0x00


	//----- nvinfo : EIATTR_KPARAM_INFO
	.align		4
.L_11:
        /*0028*/ 	.byte	0x04, 0x17
        /*002a*/ 	.short	(.L_13 - .L_12)
.L_12:
        /*002c*/ 	.word	0x00000000
        /*0030*/ 	.short	0x0003
        /*0032*/ 	.short	0x0018
        /*0034*/ 	.byte	0x00, 0xf5, 0x21, 0x00


	//----- nvinfo : EIATTR_KPARAM_INFO
	.align		4
.L_13:
        /*0038*/ 	.byte	0x04, 0x17
        /*003a*/ 	.short	(.L_15 - .L_14)
.L_14:
        /*003c*/ 	.word	0x00000000
        /*0040*/ 	.short	0x0002
        /*0042*/ 	.short	0x0010
        /*0044*/ 	.byte	0x00, 0xf5, 0x21, 0x00


	//----- nvinfo : EIATTR_KPARAM_INFO
	.align		4
.L_15:
        /*0048*/ 	.byte	0x04, 0x17
        /*004a*/ 	.short	(.L_17 - .L_16)
.L_16:
        /*004c*/ 	.word	0x00000000
        /*0050*/ 	.short	0x0001
        /*0052*/ 	.short	0x0008
        /*0054*/ 	.byte	0x00, 0xf5, 0x21, 0x00


	//----- nvinfo : EIATTR_KPARAM_INFO
	.align		4
.L_17:
        /*0058*/ 	.byte	0x04, 0x17
        /*005a*/ 	.short	(.L_19 - .L_18)
.L_18:
        /*005c*/ 	.word	0x00000000
        /*0060*/ 	.short	0x0000
        /*0062*/ 	.short	0x0000
        /*0064*/ 	.byte	0x00, 0xf5, 0x21, 0x00


	//----- nvinfo : EIATTR_SPARSE_MMA_MASK
	.align		4
.L_19:
        /*0068*/ 	.byte	0x03, 0x50
        /*006a*/ 	.short	0x0000


	//----- nvinfo : EIATTR_MAXREG_COUNT
	.align		4
        /*006c*/ 	.byte	0x03, 0x1b
        /*006e*/ 	.short	0x00ff


	//----- nvinfo : EIATTR_MERCURY_ISA_VERSION
	.align		4
        /*0070*/ 	.byte	0x03, 0x5f
        /*0072*/ 	.short	0x0101


	//----- nvinfo : EIATTR_VRC_CTA_INIT_COUNT
	.align		4
        /*0074*/ 	.byte	0x02, 0x4a
	.zero		1
	.zero		1


	//----- nvinfo : EIATTR_EXIT_INSTR_OFFSETS
	.align		4
        /*0078*/ 	.byte	0x04, 0x1c
        /*007a*/ 	.short	(.L_21 - .L_20)


	//   ....[0]....
.L_20:
        /*007c*/ 	.word	0x00000df0


	//----- nvinfo : EIATTR_CRS_STACK_SIZE
	.align		4
.L_21:
        /*0080*/ 	.byte	0x04, 0x1e
        /*0082*/ 	.short	(.L_23 - .L_22)
.L_22:
        /*0084*/ 	.word	0x00000000


	//----- nvinfo : EIATTR_CBANK_PARAM_SIZE
	.align		4
.L_23:
        /*0088*/ 	.byte	0x03, 0x19
        /*008a*/ 	.short	0x002c


	//----- nvinfo : EIATTR_PARAM_CBANK
	.align		4
        /*008c*/ 	.byte	0x04, 0x0a
        /*008e*/ 	.short	(.L_25 - .L_24)
	.align		4
.L_24:
        /*0090*/ 	.word	index@(.nv.constant0._Z4spmvPiS_S_S_S_i)
        /*0094*/ 	.short	0x0380
        /*0096*/ 	.short	0x002c


	//----- nvinfo : EIATTR_SW_WAR
	.align		4
.L_25:
        /*0098*/ 	.byte	0x04, 0x36
        /*009a*/ 	.short	(.L_27 - .L_26)
.L_26:
        /*009c*/ 	.word	0x00000008
.L_27:


//--------------------- .nv.callgraph             --------------------------
	.section	.nv.callgraph,"",@"SHT_CUDA_CALLGRAPH"
	.align	4
	.sectionentsize	8
	.align		4
        /*0000*/ 	.word	0x00000000
	.align		4
        /*0004*/ 	.word	0xffffffff
	.align		4
        /*0008*/ 	.word	0x00000000
	.align		4
        /*000c*/ 	.word	0xfffffffe
	.align		4
        /*0010*/ 	.word	0x00000000
	.align		4
        /*0014*/ 	.word	0xfffffffd
	.align		4
        /*0018*/ 	.word	0x00000000
	.align		4
        /*001c*/ 	.word	0xfffffffc


//--------------------- .text._Z4spmvPiS_S_S_S_i  --------------------------
	.section	.text._Z4spmvPiS_S_S_S_i,"ax",@progbits
	.align	128
        .global         _Z4spmvPiS_S_S_S_i
        .type           _Z4spmvPiS_S_S_S_i,@function
        .size           _Z4spmvPiS_S_S_S_i,(.L_x_11 - _Z4spmvPiS_S_S_S_i)
        .other          _Z4spmvPiS_S_S_S_i,@"STO_CUDA_ENTRY STV_DEFAULT"
_Z4spmvPiS_S_S_S_i:
.text._Z4spmvPiS_S_S_S_i:
[----:B------:R-:W-:Y:S01]  /*0000*/  LDC R1, c[0x0][0x37c] ;  /* 0x0000df00ff017b82 */ /* 0x000fe20000000800 */
[----:B------:R-:W0:Y:S07]  /*0010*/  S2R R0, SR_TID.X ;  /* 0x0000000000007919 */ /* 0x000e2e0000002100 */
[----:B------:R-:W0:Y:S01]  /*0020*/  LDC.64 R2, c[0x0][0x380] ;  /* 0x0000e000ff027b82 */ /* 0x000e220000000a00 */
[----:B------:R-:W1:Y:S01]  /*0030*/  LDCU.64 UR4, c[0x0][0x358] ;  /* 0x00006b00ff0477ac */ /* 0x000e620008000a00 */
[----:B0-----:R-:W-:-:S05]  /*0040*/  IMAD.WIDE.U32 R2, R0, 0x4, R2 ;  /* 0x0000000400027825 */ /* 0x001fca00078e0002 */
[----:B-1----:R-:W2:Y:S04]  /*0050*/  LDG.E R4, desc[UR4][R2.64] ;  /* 0x0000000402047981 */ /* 0x002ea8000c1e1900 */
[----:B------:R-:W2:Y:S01]  /*0060*/  LDG.E R6, desc[UR4][R2.64+0x4] ;  /* 0x0000040402067981 */ /* 0x000ea2000c1e1900 */
[----:B------:R-:W-:Y:S01]  /*0070*/  BSSY.RECONVERGENT B0, `(.L_x_0) ;  /* 0x00000d4000007945 */ /* 0x000fe20003800200 */
[----:B------:R-:W-:Y:S01]  /*0080*/  HFMA2 R22, -RZ, RZ, 0, 0 ;  /* 0x00000000ff167431 */ /* 0x000fe200000001ff */
[----:B--2---:R-:W-:-:S13]  /*0090*/  ISETP.GE.AND P0, PT, R4, R6, PT ;  /* 0x000000060400720c */ /* 0x004fda0003f06270 */
[----:B------:R-:W-:Y:S05]  /*00a0*/  @P0 BRA `(.L_x_1) ;  /* 0x0000000c00400947 */ /* 0x000fea0003800000 */
[----:B------:R-:W-:Y:S01]  /*00b0*/  MOV R3, R4 ;  /* 0x0000000400037202 */ /* 0x000fe20000000f00 */
[----:B------:R-:W-:Y:S01]  /*00c0*/  BSSY.RECONVERGENT B1, `(.L_x_2) ;  /* 0x0000068000017945 */ /* 0x000fe20003800200 */
[----:B------:R-:W-:Y:S02]  /*00d0*/  MOV R22, RZ ;  /* 0x000000ff00167202 */ /* 0x000fe40000000f00 */
[CC--:B------:R-:W-:Y:S02]  /*00e0*/  IADD3 R4, PT, PT, R6.reuse, -R3.reuse, RZ ;  /* 0x8000000306047210 */ /* 0x0c0fe40007ffe0ff */
[----:B------:R-:W-:Y:S02]  /*00f0*/  IADD3 R6, PT, PT, -R6, R3, RZ ;  /* 0x0000000306067210 */ /* 0x000fe40007ffe1ff */
[----:B------:R-:W-:Y:S02]  /*0100*/  LOP3.LUT R5, R4, 0xf, RZ, 0xc0, !PT ;  /* 0x0000000f04057812 */ /* 0x000fe400078ec0ff */
[----:B------:R-:W-:-:S02]  /*0110*/  ISETP.GT.U32.AND P1, PT, R6, -0x10, PT ;  /* 0xfffffff00600780c */ /* 0x000fc40003f24070 */
[----:B------:R-:W-:-:S11]  /*0120*/  ISETP.NE.AND P0, PT, R5, RZ, PT ;  /* 0x000000ff0500720c */ /* 0x000fd60003f05270 */
[----:B------:R-:W-:Y:S05]  /*0130*/  @P1 BRA `(.L_x_3) ;  /* 0x0000000400801947 */ /* 0x000fea0003800000 */
[----:B------:R-:W0:Y:S01]  /*0140*/  LDC.64 R12, c[0x0][0x390] ;  /* 0x0000e400ff0c7b82 */ /* 0x000e220000000a00 */
[----:B------:R-:W-:Y:S02]  /*0150*/  LOP3.LUT R2, R4, 0xfffffff0, RZ, 0xc0, !PT ;  /* 0xfffffff004027812 */ /* 0x000fe400078ec0ff */
[----:B------:R-:W-:Y:S02]  /*0160*/  MOV R22, RZ ;  /* 0x000000ff00167202 */ /* 0x000fe40000000f00 */
[----:B------:R-:W-:-:S03]  /*0170*/  IADD3 R2, PT, PT, -R2, RZ, RZ ;  /* 0x000000ff02027210 */ /* 0x000fc60007ffe1ff */
[----:B------:R-:W1:Y:S01]  /*0180*/  LDC.64 R14, c[0x0][0x388] ;  /* 0x0000e200ff0e7b82 */ /* 0x000e620000000a00 */
[----:B0-----:R-:W-:-:S04]  /*0190*/  IADD3 R12, P1, PT, R12, 0x20, RZ ;  /* 0x000000200c0c7810 */ /* 0x001fc80007f3e0ff */
[----:B------:R-:W-:Y:S02]  /*01a0*/  IADD3.X R13, PT, PT, RZ, R13, RZ, P1, !PT ;  /* 0x0000000dff0d7210 */ /* 0x000fe40000ffe4ff */
[----:B-1----:R-:W-:-:S04]  /*01b0*/  IADD3 R14, P2, PT, R14, 0x20, RZ ;  /* 0x000000200e0e7810 */ /* 0x002fc80007f5e0ff */
[----:B------:R-:W-:-:S09]  /*01c0*/  IADD3.X R15, PT, PT, RZ, R15, RZ, P2, !PT ;  /* 0x0000000fff0f7210 */ /* 0x000fd200017fe4ff */
.L_x_4:
[C---:B------:R-:W-:Y:S01]  /*01d0*/  IMAD.WIDE R20, R3.reuse, 0x4, R14 ;  /* 0x0000000403147825 */ /* 0x040fe200078e020e */
[----:B------:R-:W0:Y:S04]  /*01e0*/  LDC.64 R16, c[0x0][0x398] ;  /* 0x0000e600ff107b82 */ /* 0x000e280000000a00 */
[----:B------:R-:W0:Y:S04]  /*01f0*/  LDG.E R19, desc[UR4][R20.64+-0x20] ;  /* 0xffffe00414137981 */ /* 0x000e28000c1e1900 */
[----:B------:R-:W2:Y:S04]  /*0200*/  LDG.E R29, desc[UR4][R20.64+-0x1c] ;  /* 0xffffe404141d7981 */ /* 0x000ea8000c1e1900 */
[----:B------:R-:W3:Y:S01]  /*0210*/  LDG.E R9, desc[UR4][R20.64+-0x18] ;  /* 0xffffe80414097981 */ /* 0x000ee2000c1e1900 */
[----:B------:R-:W-:-:S03]  /*0220*/  IMAD.WIDE R26, R3, 0x4, R12 ;  /* 0x00000004031a7825 */ /* 0x000fc600078e020c */
[----:B------:R-:W4:Y:S04]  /*0230*/  LDG.E R7, desc[UR4][R20.64+-0x14] ;  /* 0xffffec0414077981 */ /* 0x000f28000c1e1900 */
[----:B------:R-:W5:Y:S04]  /*0240*/  LDG.E R25, desc[UR4][R26.64+-0x1c] ;  /* 0xffffe4041a197981 */ /* 0x000f68000c1e1900 */
[----:B------:R-:W5:Y:S04]  /*0250*/  LDG.E R24, desc[UR4][R20.64+-0x10] ;  /* 0xfffff00414187981 */ /* 0x000f68000c1e1900 */
[----:B------:R-:W5:Y:S04]  /*0260*/  LDG.E R23, desc[UR4][R20.64+-0xc] ;  /* 0xfffff40414177981 */ /* 0x000f68000c1e1900 */
[----:B------:R-:W5:Y:S01]  /*0270*/  LDG.E R11, desc[UR4][R26.64+-0x18] ;  /* 0xffffe8041a0b7981 */ /* 0x000f62000c1e1900 */
[----:B0-----:R-:W-:-:S06]  /*0280*/  IMAD.WIDE R18, R19, 0x4, R16 ;  /* 0x0000000413127825 */ /* 0x001fcc00078e0210 */
[----:B------:R-:W5:Y:S04]  /*0290*/  LDG.E R18, desc[UR4][R18.64] ;  /* 0x0000000412127981 */ /* 0x000f68000c1e1900 */
[----:B------:R-:W5:Y:S01]  /*02a0*/  LDG.E R19, desc[UR4][R26.64+-0x20] ;  /* 0xffffe0041a137981 */ /* 0x000f62000c1e1900 */
[----:B--2---:R-:W-:-:S05]  /*02b0*/  IMAD.WIDE R28, R29, 0x4, R16 ;  /* 0x000000041d1c7825 */ /* 0x004fca00078e0210 */
[----:B------:R-:W2:Y:S01]  /*02c0*/  LDG.E R10, desc[UR4][R28.64] ;  /* 0x000000041c0a7981 */ /* 0x000ea2000c1e1900 */
[----:B---3--:R-:W-:-:S06]  /*02d0*/  IMAD.WIDE R8, R9, 0x4, R16 ;  /* 0x0000000409087825 */ /* 0x008fcc00078e0210 */
[----:B------:R-:W3:Y:S01]  /*02e0*/  LDG.E R8, desc[UR4][R8.64] ;  /* 0x0000000408087981 */ /* 0x000ee2000c1e1900 */
[----:B----4-:R-:W-:-:S03]  /*02f0*/  IMAD.WIDE R6, R7, 0x4, R16 ;  /* 0x0000000407067825 */ /* 0x010fc600078e0210 */
[----:B------:R-:W4:Y:S04]  /*0300*/  LDG.E R29, desc[UR4][R20.64+-0x8] ;  /* 0xfffff804141d7981 */ /* 0x000f28000c1e1900 */
[----:B------:R-:W4:Y:S04]  /*0310*/  LDG.E R6, desc[UR4][R6.64] ;  /* 0x0000000406067981 */ /* 0x000f28000c1e1900 */
[----:B------:R-:W4:Y:S04]  /*0320*/  LDG.E R9, desc[UR4][R20.64+-0x4] ;  /* 0xfffffc0414097981 */ /* 0x000f28000c1e1900 */
[----:B------:R-:W4:Y:S01]  /*0330*/  LDG.E R7, desc[UR4][R20.64] ;  /* 0x0000000414077981 */ /* 0x000f22000c1e1900 */
[----:B-----5:R-:W-:-:S03]  /*0340*/  IMAD R18, R19, R18, R22 ;  /* 0x0000001213127224 */ /* 0x020fc600078e0216 */
[----:B------:R-:W5:Y:S01]  /*0350*/  LDG.E R19, desc[UR4][R26.64+-0x14] ;  /* 0xffffec041a137981 */ /* 0x000f62000c1e1900 */
[----:B--2---:R-:W-:Y:S02]  /*0360*/  IMAD R10, R25, R10, R18 ;  /* 0x0000000a190a7224 */ /* 0x004fe400078e0212 */
[--C-:B------:R-:W-:Y:S01]  /*0370*/  IMAD.WIDE R24, R24, 0x4, R16.reuse ;  /* 0x0000000418187825 */ /* 0x100fe200078e0210 */
[----:B------:R-:W2:Y:S05]  /*0380*/  LDG.E R18, desc[UR4][R26.64+-0x10] ;  /* 0xfffff0041a127981 */ /* 0x000eaa000c1e1900 */
[----:B------:R-:W2:Y:S01]  /*0390*/  LDG.E R25, desc[UR4][R24.64] ;  /* 0x0000000418197981 */ /* 0x000ea2000c1e1900 */
[----:B------:R-:W-:-:S04]  /*03a0*/  IMAD.WIDE R22, R23, 0x4, R16 ;  /* 0x0000000417167825 */ /* 0x000fc800078e0210 */
[----:B---3--:R-:W-:Y:S02]  /*03b0*/  IMAD R8, R11, R8, R10 ;  /* 0x000000080b087224 */ /* 0x008fe400078e020a */
[----:B------:R-:W3:Y:S04]  /*03c0*/  LDG.E R11, desc[UR4][R20.64+0x4] ;  /* 0x00000404140b7981 */ /* 0x000ee8000c1e1900 */
[----:B------:R-:W3:Y:S01]  /*03d0*/  LDG.E R23, desc[UR4][R22.64] ;  /* 0x0000000416177981 */ /* 0x000ee2000c1e1900 */
[----:B----4-:R-:W-:-:S03]  /*03e0*/  IMAD.WIDE R28, R29, 0x4, R16 ;  /* 0x000000041d1c7825 */ /* 0x010fc600078e0210 */
[----:B------:R-:W4:Y:S04]  /*03f0*/  LDG.E R24, desc[UR4][R26.64+0x4] ;  /* 0x000004041a187981 */ /* 0x000f28000c1e1900 */
[----:B------:R-:W4:Y:S01]  /*0400*/  LDG.E R22, desc[UR4][R26.64+-0xc] ;  /* 0xfffff4041a167981 */ /* 0x000f22000c1e1900 */
[----:B-----5:R-:W-:-:S03]  /*0410*/  IMAD R6, R19, R6, R8 ;  /* 0x0000000613067224 */ /* 0x020fc600078e0208 */
[----:B------:R-:W5:Y:S01]  /*0420*/  LDG.E R19, desc[UR4][R28.64] ;  /* 0x000000041c137981 */ /* 0x000f62000c1e1900 */
[----:B------:R-:W-:-:S06]  /*0430*/  IMAD.WIDE R8, R9, 0x4, R16 ;  /* 0x0000000409087825 */ /* 0x000fcc00078e0210 */
[----:B------:R-:W5:Y:S04]  /*0440*/  LDG.E R8, desc[UR4][R8.64] ;  /* 0x0000000408087981 */ /* 0x000f68000c1e1900 */
[----:B------:R-:W5:Y:S01]  /*0450*/  LDG.E R28, desc[UR4][R26.64+-0x8] ;  /* 0xfffff8041a1c7981 */ /* 0x000f62000c1e1900 */
[----:B--2---:R-:W-:-:S03]  /*0460*/  IMAD R18, R18, R25, R6 ;  /* 0x0000001912127224 */ /* 0x004fc600078e0206 */
[----:B------:R-:W2:Y:S04]  /*0470*/  LDG.E R29, desc[UR4][R20.64+0x1c] ;  /* 0x00001c04141d7981 */ /* 0x000ea8000c1e1900 */
[----:B------:R-:W2:Y:S01]  /*0480*/  LDG.E R9, desc[UR4][R26.64+-0x4] ;  /* 0xfffffc041a097981 */ /* 0x000ea2000c1e1900 */
[----:B------:R-:W-:-:S03]  /*0490*/  IMAD.WIDE R6, R7, 0x4, R16 ;  /* 0x0000000407067825 */ /* 0x000fc600078e0210 */
[----:B------:R-:W2:Y:S01]  /*04a0*/  LDG.E R25, desc[UR4][R20.64+0x14] ;  /* 0x0000140414197981 */ /* 0x000ea2000c1e1900 */
[----:B---3--:R-:W-:-:S03]  /*04b0*/  IMAD.WIDE R10, R11, 0x4, R16 ;  /* 0x000000040b0a7825 */ /* 0x008fc600078e0210 */
[----:B------:R-:W3:Y:S01]  /*04c0*/  LDG.E R6, desc[UR4][R6.64] ;  /* 0x0000000406067981 */ /* 0x000ee2000c1e1900 */
[----:B----4-:R-:W-:-:S03]  /*04d0*/  IMAD R23, R22, R23, R18 ;  /* 0x0000001716177224 */ /* 0x010fc600078e0212 */
[----:B------:R-:W4:Y:S04]  /*04e0*/  LDG.E R10, desc[UR4][R10.64] ;  /* 0x000000040a0a7981 */ /* 0x000f28000c1e1900 */
[----:B------:R-:W3:Y:S04]  /*04f0*/  LDG.E R22, desc[UR4][R20.64+0x8] ;  /* 0x0000080414167981 */ /* 0x000ee8000c1e1900 */
[----:B------:R-:W4:Y:S04]  /*0500*/  LDG.E R7, desc[UR4][R26.64] ;  /* 0x000000041a077981 */ /* 0x000f28000c1e1900 */
[----:B------:R-:W4:Y:S04]  /*0510*/  LDG.E R18, desc[UR4][R20.64+0xc] ;  /* 0x00000c0414127981 */ /* 0x000f28000c1e1900 */
[----:B------:R-:W4:Y:S01]  /*0520*/  LDG.E R11, desc[UR4][R26.64+0x18] ;  /* 0x000018041a0b7981 */ /* 0x000f22000c1e1900 */
[----:B-----5:R-:W-:-:S03]  /*0530*/  IMAD R19, R28, R19, R23 ;  /* 0x000000131c137224 */ /* 0x020fc600078e0217 */
[----:B------:R-:W5:Y:S01]  /*0540*/  LDG.E R23, desc[UR4][R20.64+0x10] ;  /* 0x0000100414177981 */ /* 0x000f62000c1e1900 */
[----:B--2---:R-:W-:-:S03]  /*0550*/  IMAD R8, R9, R8, R19 ;  /* 0x0000000809087224 */ /* 0x004fc600078e0213 */
[----:B------:R3:W2:Y:S04]  /*0560*/  LDG.E R19, desc[UR4][R20.64+0x18] ;  /* 0x0000180414137981 */ /* 0x0006a8000c1e1900 */
[----:B------:R-:W2:Y:S01]  /*0570*/  LDG.E R9, desc[UR4][R26.64+0x10] ;  /* 0x000010041a097981 */ /* 0x000ea2000c1e1900 */
[----:B---3--:R-:W-:-:S04]  /*0580*/  IMAD.WIDE R20, R22, 0x4, R16 ;  /* 0x0000000416147825 */ /* 0x008fc800078e0210 */
[----:B----4-:R-:W-:Y:S02]  /*0590*/  IMAD R7, R7, R6, R8 ;  /* 0x0000000607077224 */ /* 0x010fe400078e0208 */
[----:B------:R-:W3:Y:S02]  /*05a0*/  LDG.E R8, desc[UR4][R26.64+0xc] ;  /* 0x00000c041a087981 */ /* 0x000ee4000c1e1900 */
[----:B------:R-:W-:Y:S02]  /*05b0*/  IMAD R6, R24, R10, R7 ;  /* 0x0000000a18067224 */ /* 0x000fe400078e0207 */
[----:B------:R-:W4:Y:S04]  /*05c0*/  LDG.E R7, desc[UR4][R26.64+0x8] ;  /* 0x000008041a077981 */ /* 0x000f28000c1e1900 */
[----:B------:R-:W3:Y:S04]  /*05d0*/  LDG.E R10, desc[UR4][R26.64+0x14] ;  /* 0x000014041a0a7981 */ /* 0x000ee8000c1e1900 */
[----:B------:R-:W3:Y:S01]  /*05e0*/  LDG.E R26, desc[UR4][R26.64+0x1c] ;  /* 0x00001c041a1a7981 */ /* 0x000ee2000c1e1900 */
[----:B------:R-:W-:-:S06]  /*05f0*/  IMAD.WIDE R24, R25, 0x4, R16 ;  /* 0x0000000419187825 */ /* 0x000fcc00078e0210 */
[----:B------:R-:W3:Y:S04]  /*0600*/  LDG.E R25, desc[UR4][R24.64] ;  /* 0x0000000418197981 */ /* 0x000ee8000c1e1900 */
[----:B------:R0:W4:Y:S02]  /*0610*/  LDG.E R27, desc[UR4][R20.64] ;  /* 0x00000004141b7981 */ /* 0x000124000c1e1900 */
[----:B0-----:R-:W-:-:S06]  /*0620*/  IMAD.WIDE R20, R18, 0x4, R16 ;  /* 0x0000000412147825 */ /* 0x001fcc00078e0210 */
[----:B------:R-:W3:Y:S01]  /*0630*/  LDG.E R21, desc[UR4][R20.64] ;  /* 0x0000000414157981 */ /* 0x000ee2000c1e1900 */
[----:B-----5:R-:W-:-:S06]  /*0640*/  IMAD.WIDE R22, R23, 0x4, R16 ;  /* 0x0000000417167825 */ /* 0x020fcc00078e0210 */
[----:B------:R-:W5:Y:S01]  /*0650*/  LDG.E R22, desc[UR4][R22.64] ;  /* 0x0000000416167981 */ /* 0x000f62000c1e1900 */
[----:B--2---:R-:W-:-:S04]  /*0660*/  IMAD.WIDE R18, R19, 0x4, R16 ;  /* 0x0000000413127825 */ /* 0x004fc800078e0210 */
[----:B------:R-:W-:Y:S02]  /*0670*/  IMAD.WIDE R16, R29, 0x4, R16 ;  /* 0x000000041d107825 */ /* 0x000fe400078e0210 */
[----:B------:R-:W2:Y:S04]  /*0680*/  LDG.E R18, desc[UR4][R18.64] ;  /* 0x0000000412127981 */ /* 0x000ea8000c1e1900 */
[----:B------:R-:W2:Y:S01]  /*0690*/  LDG.E R16, desc[UR4][R16.64] ;  /* 0x0000000410107981 */ /* 0x000ea2000c1e1900 */
[----:B------:R-:W-:-:S04]  /*06a0*/  IADD3 R2, PT, PT, R2, 0x10, RZ ;  /* 0x0000001002027810 */ /* 0x000fc80007ffe0ff */
[----:B------:R-:W-:Y:S02]  /*06b0*/  ISETP.NE.AND P1, PT, R2, RZ, PT ;  /* 0x000000ff0200720c */ /* 0x000fe40003f25270 */
[----:B------:R-:W-:Y:S01]  /*06c0*/  IADD3 R3, PT, PT, R3, 0x10, RZ ;  /* 0x0000001003037810 */ /* 0x000fe20007ffe0ff */
[----:B----4-:R-:W-:-:S04]  /*06d0*/  IMAD R6, R7, R27, R6 ;  /* 0x0000001b07067224 */ /* 0x010fc800078e0206 */
[----:B---3--:R-:W-:-:S04]  /*06e0*/  IMAD R6, R8, R21, R6 ;  /* 0x0000001508067224 */ /* 0x008fc800078e0206 */
[----:B-----5:R-:W-:-:S04]  /*06f0*/  IMAD R6, R9, R22, R6 ;  /* 0x0000001609067224 */ /* 0x020fc800078e0206 */
[----:B------:R-:W-:-:S04]  /*0700*/  IMAD R6, R10, R25, R6 ;  /* 0x000000190a067224 */ /* 0x000fc800078e0206 */
[----:B--2---:R-:W-:-:S04]  /*0710*/  IMAD R11, R11, R18, R6 ;  /* 0x000000120b0b7224 */ /* 0x004fc800078e0206 */
[----:B------:R-:W-:Y:S01]  /*0720*/  IMAD R22, R26, R16, R11 ;  /* 0x000000101a167224 */ /* 0x000fe200078e020b */
[----:B------:R-:W-:Y:S06]  /*0730*/  @P1 BRA `(.L_x_4) ;  /* 0xfffffff800a41947 */ /* 0x000fec000383ffff */
.L_x_3:
[----:B------:R-:W-:Y:S05]  /*0740*/  BSYNC.RECONVERGENT B1 ;  /* 0x0000000000017941 */ /* 0x000fea0003800200 */
.L_x_2:
[----:B------:R-:W-:Y:S05]  /*0750*/  @!P0 BRA `(.L_x_1) ;  /* 0x0000000400948947 */ /* 0x000fea0003800000 */
[----:B------:R-:W-:Y:S01]  /*0760*/  ISETP.GE.U32.AND P0, PT, R5, 0x8, PT ;  /* 0x000000080500780c */ /* 0x000fe20003f06070 */
[----:B------:R-:W-:Y:S01]  /*0770*/  BSSY.RECONVERGENT B1, `(.L_x_5) ;  /* 0x0000032000017945 */ /* 0x000fe20003800200 */
[----:B------:R-:W-:-:S04]  /*0780*/  LOP3.LUT R25, R4, 0x7, RZ, 0xc0, !PT ;  /* 0x0000000704197812 */ /* 0x000fc800078ec0ff */
[----:B------:R-:W-:-:S07]  /*0790*/  ISETP.NE.AND P1, PT, R25, RZ, PT ;  /* 0x000000ff1900720c */ /* 0x000fce0003f25270 */
[----:B------:R-:W-:Y:S06]  /*07a0*/  @!P0 BRA `(.L_x_6) ;  /* 0x0000000000b88947 */ /* 0x000fec0003800000 */
[----:B------:R-:W0:Y:S08]  /*07b0*/  LDC.64 R18, c[0x0][0x388] ;  /* 0x0000e200ff127b82 */ /* 0x000e300000000a00 */
[----:B------:R-:W1:Y:S08]  /*07c0*/  LDC.64 R8, c[0x0][0x398] ;  /* 0x0000e600ff087b82 */ /* 0x000e700000000a00 */
[----:B------:R-:W2:Y:S01]  /*07d0*/  LDC.64 R6, c[0x0][0x390] ;  /* 0x0000e400ff067b82 */ /* 0x000ea20000000a00 */
[----:B0-----:R-:W-:-:S05]  /*07e0*/  IMAD.WIDE R18, R3, 0x4, R18 ;  /* 0x0000000403127825 */ /* 0x001fca00078e0212 */
[----:B------:R-:W1:Y:S04]  /*07f0*/  LDG.E R29, desc[UR4][R18.64] ;  /* 0x00000004121d7981 */ /* 0x000e68000c1e1900 */
[----:B------:R-:W3:Y:S04]  /*0800*/  LDG.E R27, desc[UR4][R18.64+0x4] ;  /* 0x00000404121b7981 */ /* 0x000ee8000c1e1900 */
[----:B------:R-:W4:Y:S04]  /*0810*/  LDG.E R23, desc[UR4][R18.64+0x8] ;  /* 0x0000080412177981 */ /* 0x000f28000c1e1900 */
[----:B------:R-:W5:Y:S04]  /*0820*/  LDG.E R11, desc[UR4][R18.64+0xc] ;  /* 0x00000c04120b7981 */ /* 0x000f68000c1e1900 */
[----:B------:R-:W5:Y:S04]  /*0830*/  LDG.E R13, desc[UR4][R18.64+0x10] ;  /* 0x00001004120d7981 */ /* 0x000f68000c1e1900 */
[----:B------:R-:W5:Y:S04]  /*0840*/  LDG.E R15, desc[UR4][R18.64+0x14] ;  /* 0x00001404120f7981 */ /* 0x000f68000c1e1900 */
[----:B------:R-:W5:Y:S04]  /*0850*/  LDG.E R17, desc[UR4][R18.64+0x18] ;  /* 0x0000180412117981 */ /* 0x000f68000c1e1900 */
[----:B------:R4:W5:Y:S01]  /*0860*/  LDG.E R21, desc[UR4][R18.64+0x1c] ;  /* 0x00001c0412157981 */ /* 0x000962000c1e1900 */
[----:B--2---:R-:W-:-:S05]  /*0870*/  IMAD.WIDE R6, R3, 0x4, R6 ;  /* 0x0000000403067825 */ /* 0x004fca00078e0206 */
[----:B------:R-:W2:Y:S04]  /*0880*/  LDG.E R2, desc[UR4][R6.64] ;  /* 0x0000000406027981 */ /* 0x000ea8000c1e1900 */
[----:B------:R-:W2:Y:S01]  /*0890*/  LDG.E R24, desc[UR4][R6.64+0x8] ;  /* 0x0000080406187981 */ /* 0x000ea2000c1e1900 */
[----:B-1----:R-:W-:-:S04]  /*08a0*/  IMAD.WIDE R28, R29, 0x4, R8 ;  /* 0x000000041d1c7825 */ /* 0x002fc800078e0208 */
[--C-:B---3--:R-:W-:Y:S01]  /*08b0*/  IMAD.WIDE R26, R27, 0x4, R8.reuse ;  /* 0x000000041b1a7825 */ /* 0x108fe200078e0208 */
[----:B------:R-:W2:Y:S03]  /*08c0*/  LDG.E R5, desc[UR4][R28.64] ;  /* 0x000000041c057981 */ /* 0x000ea6000c1e1900 */
[--C-:B----4-:R-:W-:Y:S01]  /*08d0*/  IMAD.WIDE R18, R23, 0x4, R8.reuse ;  /* 0x0000000417127825 */ /* 0x110fe200078e0208 */
[----:B------:R-:W3:Y:S04]  /*08e0*/  LDG.E R20, desc[UR4][R26.64] ;  /* 0x000000041a147981 */ /* 0x000ee8000c1e1900 */
[----:B------:R-:W3:Y:S01]  /*08f0*/  LDG.E R23, desc[UR4][R6.64+0x4] ;  /* 0x0000040406177981 */ /* 0x000ee2000c1e1900 */
[----:B-----5:R-:W-:-:S03]  /*0900*/  IMAD.WIDE R10, R11, 0x4, R8 ;  /* 0x000000040b0a7825 */ /* 0x020fc600078e0208 */
[----:B------:R-:W4:Y:S01]  /*0910*/  LDG.E R19, desc[UR4][R18.64] ;  /* 0x0000000412137981 */ /* 0x000f22000c1e1900 */
[----:B------:R-:W-:-:S03]  /*0920*/  IMAD.WIDE R12, R13, 0x4, R8 ;  /* 0x000000040d0c7825 */ /* 0x000fc600078e0208 */
[----:B------:R-:W5:Y:S01]  /*0930*/  LDG.E R11, desc[UR4][R10.64] ;  /* 0x000000040a0b7981 */ /* 0x000f62000c1e1900 */
[----:B------:R-:W-:-:S03]  /*0940*/  IMAD.WIDE R14, R15, 0x4, R8 ;  /* 0x000000040f0e7825 */ /* 0x000fc600078e0208 */
[----:B------:R-:W5:Y:S01]  /*0950*/  LDG.E R28, desc[UR4][R6.64+0xc] ;  /* 0x00000c04061c7981 */ /* 0x000f62000c1e1900 */
[----:B------:R-:W-:-:S03]  /*0960*/  IMAD.WIDE R16, R17, 0x4, R8 ;  /* 0x0000000411107825 */ /* 0x000fc600078e0208 */
[----:B------:R-:W5:Y:S04]  /*0970*/  LDG.E R12, desc[UR4][R12.64] ;  /* 0x000000040c0c7981 */ /* 0x000f68000c1e1900 */
[----:B------:R-:W5:Y:S01]  /*0980*/  LDG.E R29, desc[UR4][R6.64+0x10] ;  /* 0x00001004061d7981 */ /* 0x000f62000c1e1900 */
[----:B------:R-:W-:-:S03]  /*0990*/  IMAD.WIDE R8, R21, 0x4, R8 ;  /* 0x0000000415087825 */ /* 0x000fc600078e0208 */
[----:B------:R-:W5:Y:S04]  /*09a0*/  LDG.E R15, desc[UR4][R14.64] ;  /* 0x000000040e0f7981 */ /* 0x000f68000c1e1900 */
[----:B------:R-:W5:Y:S04]  /*09b0*/  LDG.E R26, desc[UR4][R6.64+0x14] ;  /* 0x00001404061a7981 */ /* 0x000f68000c1e1900 */
[----:B------:R-:W5:Y:S04]  /*09c0*/  LDG.E R16, desc[UR4][R16.64] ;  /* 0x0000000410107981 */ /* 0x000f68000c1e1900 */
[----:B------:R-:W5:Y:S04]  /*09d0*/  LDG.E R21, desc[UR4][R6.64+0x18] ;  /* 0x0000180406157981 */ /* 0x000f68000c1e1900 */
[----:B------:R-:W5:Y:S04]  /*09e0*/  LDG.E R10, desc[UR4][R6.64+0x1c] ;  /* 0x00001c04060a7981 */ /* 0x000f68000c1e1900 */
[----:B------:R-:W5:Y:S01]  /*09f0*/  LDG.E R8, desc[UR4][R8.64] ;  /* 0x0000000408087981 */ /* 0x000f62000c1e1900 */
[----:B------:R-:W-:Y:S01]  /*0a00*/  IADD3 R3, PT, PT, R3, 0x8, RZ ;  /* 0x0000000803037810 */ /* 0x000fe20007ffe0ff */
[----:B--2---:R-:W-:-:S04]  /*0a10*/  IMAD R2, R2, R5, R22 ;  /* 0x0000000502027224 */ /* 0x004fc800078e0216 */
[----:B---3--:R-:W-:-:S04]  /*0a20*/  IMAD R2, R23, R20, R2 ;  /* 0x0000001417027224 */ /* 0x008fc800078e0202 */
[----:B----4-:R-:W-:-:S04]  /*0a30*/  IMAD R2, R24, R19, R2 ;  /* 0x0000001318027224 */ /* 0x010fc800078e0202 */
[----:B-----5:R-:W-:-:S04]  /*0a40*/  IMAD R2, R28, R11, R2 ;  /* 0x0000000b1c027224 */ /* 0x020fc800078e0202 */
[----:B------:R-:W-:-:S04]  /*0a50*/  IMAD R2, R29, R12, R2 ;  /* 0x0000000c1d027224 */ /* 0x000fc800078e0202 */
[----:B------:R-:W-:-:S04]  /*0a60*/  IMAD R2, R26, R15, R2 ;  /* 0x0000000f1a027224 */ /* 0x000fc800078e0202 */
[----:B------:R-:W-:-:S04]  /*0a70*/  IMAD R21, R21, R16, R2 ;  /* 0x0000001015157224 */ /* 0x000fc800078e0202 */
[----:B------:R-:W-:-:S07]  /*0a80*/  IMAD R22, R10, R8, R21 ;  /* 0x000000080a167224 */ /* 0x000fce00078e0215 */
.L_x_6:
[----:B------:R-:W-:Y:S05]  /*0a90*/  BSYNC.RECONVERGENT B1 ;  /* 0x0000000000017941 */ /* 0x000fea0003800200 */
.L_x_5:
[----:B------:R-:W-:Y:S05]  /*0aa0*/  @!P1 BRA `(.L_x_1) ;  /* 0x0000000000c09947 */ /* 0x000fea0003800000 */
[----:B------:R-:W-:Y:S01]  /*0ab0*/  ISETP.GE.U32.AND P0, PT, R25, 0x4, PT ;  /* 0x000000041900780c */ /* 0x000fe20003f06070 */
[----:B------:R-:W-:Y:S01]  /*0ac0*/  BSSY.RECONVERGENT B1, `(.L_x_7) ;  /* 0x000001e000017945 */ /* 0x000fe20003800200 */
[----:B------:R-:W-:-:S04]  /*0ad0*/  LOP3.LUT R4, R4, 0x3, RZ, 0xc0, !PT ;  /* 0x0000000304047812 */ /* 0x000fc800078ec0ff */
[----:B------:R-:W-:-:S07]  /*0ae0*/  ISETP.NE.AND P1, PT, R4, RZ, PT ;  /* 0x000000ff0400720c */ /* 0x000fce0003f25270 */
[----:B------:R-:W-:Y:S06]  /*0af0*/  @!P0 BRA `(.L_x_8) ;  /* 0x0000000000688947 */ /* 0x000fec0003800000 */
[----:B------:R-:W0:Y:S08]  /*0b00*/  LDC.64 R6, c[0x0][0x388] ;  /* 0x0000e200ff067b82 */ /* 0x000e300000000a00 */
[----:B------:R-:W1:Y:S01]  /*0b10*/  LDC.64 R8, c[0x0][0x390] ;  /* 0x0000e400ff087b82 */ /* 0x000e620000000a00 */
[----:B0-----:R-:W-:-:S07]  /*0b20*/  IMAD.WIDE R10, R3, 0x4, R6 ;  /* 0x00000004030a7825 */ /* 0x001fce00078e0206 */
[----:B------:R-:W0:Y:S01]  /*0b30*/  LDC.64 R6, c[0x0][0x398] ;  /* 0x0000e600ff067b82 */ /* 0x000e220000000a00 */
[----:B------:R-:W0:Y:S04]  /*0b40*/  LDG.E R13, desc[UR4][R10.64] ;  /* 0x000000040a0d7981 */ /* 0x000e28000c1e1900 */
[----:B------:R-:W2:Y:S04]  /*0b50*/  LDG.E R15, desc[UR4][R10.64+0x4] ;  /* 0x000004040a0f7981 */ /* 0x000ea8000c1e1900 */
[----:B------:R-:W3:Y:S04]  /*0b60*/  LDG.E R17, desc[UR4][R10.64+0x8] ;  /* 0x000008040a117981 */ /* 0x000ee8000c1e1900 */
[----:B------:R-:W4:Y:S01]  /*0b70*/  LDG.E R19, desc[UR4][R10.64+0xc] ;  /* 0x00000c040a137981 */ /* 0x000f22000c1e1900 */
[----:B-1----:R-:W-:-:S05]  /*0b80*/  IMAD.WIDE R8, R3, 0x4, R8 ;  /* 0x0000000403087825 */ /* 0x002fca00078e0208 */
[----:B------:R-:W5:Y:S04]  /*0b90*/  LDG.E R5, desc[UR4][R8.64] ;  /* 0x0000000408057981 */ /* 0x000f68000c1e1900 */
[----:B------:R-:W5:Y:S04]  /*0ba0*/  LDG.E R2, desc[UR4][R8.64+0x4] ;  /* 0x0000040408027981 */ /* 0x000f68000c1e1900 */
[----:B------:R-:W5:Y:S01]  /*0bb0*/  LDG.E R11, desc[UR4][R8.64+0x8] ;  /* 0x00000804080b7981 */ /* 0x000f62000c1e1900 */
[----:B0-----:R-:W-:-:S04]  /*0bc0*/  IMAD.WIDE R12, R13, 0x4, R6 ;  /* 0x000000040d0c7825 */ /* 0x001fc800078e0206 */
[--C-:B--2---:R-:W-:Y:S02]  /*0bd0*/  IMAD.WIDE R14, R15, 0x4, R6.reuse ;  /* 0x000000040f0e7825 */ /* 0x104fe400078e0206 */
[----:B------:R-:W5:Y:S02]  /*0be0*/  LDG.E R12, desc[UR4][R12.64] ;  /* 0x000000040c0c7981 */ /* 0x000f64000c1e1900 */
[--C-:B---3--:R-:W-:Y:S02]  /*0bf0*/  IMAD.WIDE R16, R17, 0x4, R6.reuse ;  /* 0x0000000411107825 */ /* 0x108fe400078e0206 */
[----:B------:R-:W2:Y:S02]  /*0c00*/  LDG.E R14, desc[UR4][R14.64] ;  /* 0x000000040e0e7981 */ /* 0x000ea4000c1e1900 */
[----:B----4-:R-:W-:Y:S02]  /*0c10*/  IMAD.WIDE R6, R19, 0x4, R6 ;  /* 0x0000000413067825 */ /* 0x010fe400078e0206 */
[----:B------:R-:W3:Y:S04]  /*0c20*/  LDG.E R16, desc[UR4][R16.64] ;  /* 0x0000000410107981 */ /* 0x000ee8000c1e1900 */
[----:B------:R-:W4:Y:S04]  /*0c30*/  LDG.E R19, desc[UR4][R8.64+0xc] ;  /* 0x00000c0408137981 */ /* 0x000f28000c1e1900 */
[----:B------:R-:W4:Y:S01]  /*0c40*/  LDG.E R6, desc[UR4][R6.64] ;  /* 0x0000000406067981 */ /* 0x000f22000c1e1900 */
[----:B------:R-:W-:Y:S01]  /*0c50*/  IADD3 R3, PT, PT, R3, 0x4, RZ ;  /* 0x0000000403037810 */ /* 0x000fe20007ffe0ff */
[----:B-----5:R-:W-:-:S04]  /*0c60*/  IMAD R5, R5, R12, R22 ;  /* 0x0000000c05057224 */ /* 0x020fc800078e0216 */
[----:B--2---:R-:W-:-:S04]  /*0c70*/  IMAD R2, R2, R14, R5 ;  /* 0x0000000e02027224 */ /* 0x004fc800078e0205 */
[----:B---3--:R-:W-:-:S04]  /*0c80*/  IMAD R2, R11, R16, R2 ;  /* 0x000000100b027224 */ /* 0x008fc800078e0202 */
[----:B----4-:R-:W-:-:S07]  /*0c90*/  IMAD R22, R19, R6, R2 ;  /* 0x0000000613167224 */ /* 0x010fce00078e0202 */
.L_x_8:
[----:B------:R-:W-:Y:S05]  /*0ca0*/  BSYNC.RECONVERGENT B1 ;  /* 0x0000000000017941 */ /* 0x000fea0003800200 */
.L_x_7:
[----:B------:R-:W-:Y:S05]  /*0cb0*/  @!P1 BRA `(.L_x_1) ;  /* 0x00000000003c9947 */ /* 0x000fea0003800000 */
[----:B------:R-:W0:Y:S01]  /*0cc0*/  LDC.64 R10, c[0x0][0x388] ;  /* 0x0000e200ff0a7b82 */ /* 0x000e220000000a00 */
[----:B------:R-:W-:-:S07]  /*0cd0*/  IADD3 R2, PT, PT, -R4, RZ, RZ ;  /* 0x000000ff04027210 */ /* 0x000fce0007ffe1ff */
[----:B------:R-:W1:Y:S08]  /*0ce0*/  LDC.64 R12, c[0x0][0x390] ;  /* 0x0000e400ff0c7b82 */ /* 0x000e700000000a00 */
[----:B------:R-:W2:Y:S02]  /*0cf0*/  LDC.64 R14, c[0x0][0x398] ;  /* 0x0000e600ff0e7b82 */ /* 0x000ea40000000a00 */
.L_x_9:
[----:B0-----:R-:W-:-:S06]  /*0d00*/  IMAD.WIDE R4, R3, 0x4, R10 ;  /* 0x0000000403047825 */ /* 0x001fcc00078e020a */
[----:B------:R-:W2:Y:S01]  /*0d10*/  LDG.E R5, desc[UR4][R4.64] ;  /* 0x0000000404057981 */ /* 0x000ea2000c1e1900 */
[----:B-1----:R-:W-:-:S06]  /*0d20*/  IMAD.WIDE R6, R3, 0x4, R12 ;  /* 0x0000000403067825 */ /* 0x002fcc00078e020c */
[----:B------:R-:W3:Y:S01]  /*0d30*/  LDG.E R7, desc[UR4][R6.64] ;  /* 0x0000000406077981 */ /* 0x000ee2000c1e1900 */
[----:B------:R-:W-:Y:S01]  /*0d40*/  IADD3 R2, PT, PT, R2, 0x1, RZ ;  /* 0x0000000102027810 */ /* 0x000fe20007ffe0ff */
[----:B--2---:R-:W-:-:S06]  /*0d50*/  IMAD.WIDE R8, R5, 0x4, R14 ;  /* 0x0000000405087825 */ /* 0x004fcc00078e020e */
[----:B------:R-:W3:Y:S01]  /*0d60*/  LDG.E R8, desc[UR4][R8.64] ;  /* 0x0000000408087981 */ /* 0x000ee2000c1e1900 */
[----:B------:R-:W-:Y:S02]  /*0d70*/  ISETP.NE.AND P0, PT, R2, RZ, PT ;  /* 0x000000ff0200720c */ /* 0x000fe40003f05270 */
[----:B------:R-:W-:Y:S01]  /*0d80*/  IADD3 R3, PT, PT, R3, 0x1, RZ ;  /* 0x0000000103037810 */ /* 0x000fe20007ffe0ff */
[----:B---3--:R-:W-:-:S10]  /*0d90*/  IMAD R22, R7, R8, R22 ;  /* 0x0000000807167224 */ /* 0x008fd400078e0216 */
[----:B------:R-:W-:Y:S05]  /*0da0*/  @P0 BRA `(.L_x_9) ;  /* 0xfffffffc00d40947 */ /* 0x000fea000383ffff */
.L_x_1:
[----:B------:R-:W-:Y:S05]  /*0db0*/  BSYNC.RECONVERGENT B0 ;  /* 0x0000000000007941 */ /* 0x000fea0003800200 */
.L_x_0:
[----:B------:R-:W0:Y:S02]  /*0dc0*/  LDC.64 R2, c[0x0][0x3a0] ;  /* 0x0000e800ff027b82 */ /* 0x000e240000000a00 */
[----:B0-----:R-:W-:-:S05]  /*0dd0*/  IMAD.WIDE.U32 R2, R0, 0x4, R2 ;  /* 0x0000000400027825 */ /* 0x001fca00078e0002 */
[----:B------:R-:W-:Y:S01]  /*0de0*/  STG.E desc[UR4][R2.64], R22 ;  /* 0x0000001602007986 */ /* 0x000fe2000c101904 */
[----:B------:R-:W-:Y:S05]  /*0df0*/  EXIT ;  /* 0x000000000000794d */ /* 0x000fea0003800000 */
.L_x_10:
[----:B------:R-:W-:-:S00]  /*0e00*/  BRA `(.L_x_10) ;  /* 0xfffffffc00fc7947 */ /* 0x000fc0000383ffff */
[----:B------:R-:W-:-:S00]  /*0e10*/  NOP ;  /* 0x0000000000007918 */ /* 0x000fc00000000000 */
        /* <DEDUP_REMOVED lines=14> */
.L_x_11:


//--------------------- .nv.shared.reserved.0     --------------------------
	.section	.nv.shared.reserved.0,"aw",@nobits
	.weak		__nv_reservedSMEM_offset_0_alias
	.size		__nv_reservedSMEM_offset_0_alias, 0, 64
	.other		__nv_reservedSMEM_offset_0_alias,@"STO_CUDA_RESERVED_SHARED STV_DEFAULT"
__nv_reservedSMEM_offset_0_alias:
	.zero		0
	.zero		64


//--------------------- .nv.constant0._Z4spmvPiS_S_S_S_i --------------------------
	.section	.nv.constant0._Z4spmvPiS_S_S_S_i,"a",@progbits
	.sectionflags	@""
	.align	4
.nv.constant0._Z4spmvPiS_S_S_S_i:
	.zero		940


//--------------------- SYMBOLS --------------------------

	.type		.nv.reservedSmem.offset0,@object
	.size		.nv.reservedSmem.offset0,0x4
